	.headerflags	@"EF_CUDA_TEXMODE_UNIFIED EF_CUDA_64BIT_ADDRESS EF_CUDA_ACCELERATORS EF_CUDA_SM90 EF_CUDA_VIRTUAL_SM(EF_CUDA_SM90)"
	.elftype	@"ET_EXEC"


//--------------------- .nv.info                  --------------------------
	.section	.nv.info,"",@"SHT_CUDA_INFO"
	.align	4


	//----- nvinfo : EIATTR_REGCOUNT
	.align		4
        /*0000*/ 	.byte	0x04, 0x2f
        /*0002*/ 	.short	(.L_1 - .L_0)
	.align		4
.L_0:
        /*0004*/ 	.word	index@(triton_poi_fused_add_convolution_mean_4)
        /*0008*/ 	.word	0x00000020


	//----- nvinfo : EIATTR_MIN_STACK_SIZE
	.align		4
.L_1:
        /*000c*/ 	.byte	0x04, 0x12
        /*000e*/ 	.short	(.L_3 - .L_2)
	.align		4
.L_2:
        /*0010*/ 	.word	index@(triton_poi_fused_add_convolution_mean_4)
        /*0014*/ 	.word	0x00000000


	//----- nvinfo : EIATTR_FRAME_SIZE
	.align		4
.L_3:
        /*0018*/ 	.byte	0x04, 0x11
        /*001a*/ 	.short	(.L_5 - .L_4)
	.align		4
.L_4:
        /*001c*/ 	.word	index@(triton_poi_fused_add_convolution_mean_4)
        /*0020*/ 	.word	0x00000000


	//----- nvinfo : EIATTR_MIN_STACK_SIZE
	.align		4
.L_5:
        /*0024*/ 	.byte	0x04, 0x12
        /*0026*/ 	.short	(.L_7 - .L_6)
	.align		4
.L_6:
        /*0028*/ 	.word	index@(triton_poi_fused_add_convolution_mean_4)
        /*002c*/ 	.word	0x00000000
.L_7:


//--------------------- .nv.info.triton_poi_fused_add_convolution_mean_4 --------------------------
	.section	.nv.info.triton_poi_fused_add_convolution_mean_4,"",@"SHT_CUDA_INFO"
	.sectionflags	@""
	.align	4


	//----- nvinfo : EIATTR_CUDA_API_VERSION
	.align		4
        /*0000*/ 	.byte	0x04, 0x37
        /*0002*/ 	.short	(.L_9 - .L_8)
.L_8:
        /*0004*/ 	.word	0x0000007c


	//----- nvinfo : EIATTR_KPARAM_INFO
	.align		4
.L_9:
        /*0008*/ 	.byte	0x04, 0x17
        /*000a*/ 	.short	(.L_11 - .L_10)
.L_10:
        /*000c*/ 	.word	0x00000000
        /*0010*/ 	.short	0x0004
        /*0012*/ 	.short	0x0020
        /*0014*/ 	.byte	0x00, 0xf0, 0x11, 0x00


	//----- nvinfo : EIATTR_KPARAM_INFO
	.align		4
.L_11:
        /*0018*/ 	.byte	0x04, 0x17
        /*001a*/ 	.short	(.L_13 - .L_12)
.L_12:
        /*001c*/ 	.word	0x00000000
        /*0020*/ 	.short	0x0003
        /*0022*/ 	.short	0x0018
        /*0024*/ 	.byte	0x00, 0xf4, 0x21, 0x00


	//----- nvinfo : EIATTR_KPARAM_INFO
	.align		4
.L_13:
        /*0028*/ 	.byte	0x04, 0x17
        /*002a*/ 	.short	(.L_15 - .L_14)
.L_14:
        /*002c*/ 	.word	0x00000000
        /*0030*/ 	.short	0x0002
        /*0032*/ 	.short	0x0010
        /*0034*/ 	.byte	0x00, 0xf4, 0x21, 0x00


	//----- nvinfo : EIATTR_KPARAM_INFO
	.align		4
.L_15:
        /*0038*/ 	.byte	0x04, 0x17
        /*003a*/ 	.short	(.L_17 - .L_16)
.L_16:
        /*003c*/ 	.word	0x00000000
        /*0040*/ 	.short	0x0001
        /*0042*/ 	.short	0x0008
        /*0044*/ 	.byte	0x00, 0xf4, 0x21, 0x00


	//----- nvinfo : EIATTR_KPARAM_INFO
	.align		4
.L_17:
        /*0048*/ 	.byte	0x04, 0x17
        /*004a*/ 	.short	(.L_19 - .L_18)
.L_18:
        /*004c*/ 	.word	0x00000000
        /*0050*/ 	.short	0x0000
        /*0052*/ 	.short	0x0000
        /*0054*/ 	.byte	0x00, 0xf4, 0x21, 0x00


	//----- nvinfo : EIATTR_SPARSE_MMA_MASK
	.align		4
.L_19:
        /*0058*/ 	.byte	0x03, 0x50
        /*005a*/ 	.short	0x0000


	//----- nvinfo : EIATTR_MAXREG_COUNT
	.align		4
        /*005c*/ 	.byte	0x03, 0x1b
        /*005e*/ 	.short	0x00ff


	//----- nvinfo : EIATTR_EXIT_INSTR_OFFSETS
	.align		4
        /*0060*/ 	.byte	0x04, 0x1c
        /*0062*/ 	.short	(.L_21 - .L_20)


	//   ....[0]....
.L_20:
        /*0064*/ 	.word	0x000003e0


	//   ....[1]....
        /*0068*/ 	.word	0x00000410


	//----- nvinfo : EIATTR_REQNTID
	.align		4
.L_21:
        /*006c*/ 	.byte	0x04, 0x10
        /*006e*/ 	.short	(.L_23 - .L_22)
.L_22:
        /*0070*/ 	.word	0x00000020
        /*0074*/ 	.word	0x00000001
        /*0078*/ 	.word	0x00000001


	//----- nvinfo : EIATTR_CBANK_PARAM_SIZE
	.align		4
.L_23:
        /*007c*/ 	.byte	0x03, 0x19
        /*007e*/ 	.short	0x0024


	//----- nvinfo : EIATTR_PARAM_CBANK
	.align		4
        /*0080*/ 	.byte	0x04, 0x0a
        /*0082*/ 	.short	(.L_25 - .L_24)
	.align		4
.L_24:
        /*0084*/ 	.word	index@(.nv.constant0.triton_poi_fused_add_convolution_mean_4)
        /*0088*/ 	.short	0x0210
        /*008a*/ 	.short	0x0024


	//----- nvinfo : EIATTR_SW_WAR
	.align		4
.L_25:
        /*008c*/ 	.byte	0x04, 0x36
        /*008e*/ 	.short	(.L_27 - .L_26)
.L_26:
        /*0090*/ 	.word	0x00000008
.L_27:


//--------------------- .nv.callgraph             --------------------------
	.section	.nv.callgraph,"",@"SHT_CUDA_CALLGRAPH"
	.align	4
	.sectionentsize	8
	.align		4
        /*0000*/ 	.word	0x00000000
	.align		4
        /*0004*/ 	.word	0xffffffff
	.align		4
        /*0008*/ 	.word	0x00000000
	.align		4
        /*000c*/ 	.word	0xfffffffe
	.align		4
        /*0010*/ 	.word	0x00000000
	.align		4
        /*0014*/ 	.word	0xfffffffd
	.align		4
        /*0018*/ 	.word	0x00000000
	.align		4
        /*001c*/ 	.word	0xfffffffc


//--------------------- .text.triton_poi_fused_add_convolution_mean_4 --------------------------
	.section	.text.triton_poi_fused_add_convolution_mean_4,"ax",@progbits
	.align	128
        .global         triton_poi_fused_add_convolution_mean_4
        .type           triton_poi_fused_add_convolution_mean_4,@function
        .size           triton_poi_fused_add_convolution_mean_4,(.L_x_1 - triton_poi_fused_add_convolution_mean_4)
        .other          triton_poi_fused_add_convolution_mean_4,@"STO_CUDA_ENTRY STV_DEFAULT"
triton_poi_fused_add_convolution_mean_4:
.text.triton_poi_fused_add_convolution_mean_4:
[----:B------:R-:W0:Y:S01]  /*0000*/  LDC R1, c[0x0][0x28] ;  /* 0x00000a00ff017b82 */ /* 0x000e220000000800 */
[----:B------:R-:W1:Y:S07]  /*0010*/  S2R R29, SR_TID.X ;  /* 0x00000000001d7919 */ /* 0x000e6e0000002100 */
[----:B------:R-:W2:Y:S01]  /*0020*/  LDC.64 R2, c[0x0][0x210] ;  /* 0x00008400ff027b82 */ /* 0x000ea20000000a00 */
[----:B------:R-:W-:Y:S01]  /*0030*/  HFMA2.MMA R22, -RZ, RZ, 0, 0 ;  /* 0x00000000ff167435 */ /* 0x000fe200000001ff */
[----:B------:R-:W-:Y:S01]  /*0040*/  MOV R18, RZ ;  /* 0x000000ff00127202 */ /* 0x000fe20000000f00 */
[----:B------:R-:W3:Y:S01]  /*0050*/  S2R R19, SR_CTAID.X ;  /* 0x0000000000137919 */ /* 0x000ee20000002500 */
[----:B------:R-:W-:Y:S01]  /*0060*/  ULDC.64 UR4, c[0x0][0x208] ;  /* 0x0000820000047ab9 */ /* 0x000fe20000000a00 */
[----:B------:R-:W-:-:S03]  /*0070*/  MOV R20, RZ ;  /* 0x000000ff00147202 */ /* 0x000fc60000000f00 */
[----:B------:R-:W4:Y:S08]  /*0080*/  LDC.64 R16, c[0x0][0x218] ;  /* 0x00008600ff107b82 */ /* 0x000f300000000a00 */
[----:B------:R-:W5:Y:S01]  /*0090*/  LDC.64 R8, c[0x0][0x220] ;  /* 0x00008800ff087b82 */ /* 0x000f620000000a00 */
[----:B-1----:R-:W-:-:S04]  /*00a0*/  LOP3.LUT R0, R29, 0xf, RZ, 0xc0, !PT ;  /* 0x0000000f1d007812 */ /* 0x002fc800078ec0ff */
[----:B---3--:R-:W-:-:S04]  /*00b0*/  LEA R19, R19, R0, 0x4 ;  /* 0x0000000013137211 */ /* 0x008fc800078e20ff */
[----:B------:R-:W-:Y:S01]  /*00c0*/  SHF.R.S32.HI R0, RZ, 0x1f, R19 ;  /* 0x0000001fff007819 */ /* 0x000fe20000011413 */
[----:B------:R-:W-:Y:S01]  /*00d0*/  HFMA2.MMA R24, -RZ, RZ, 0, 0 ;  /* 0x00000000ff187435 */ /* 0x000fe200000001ff */
[----:B------:R-:W-:Y:S01]  /*00e0*/  ISETP.GE.AND P0, PT, R19, 0x10, PT ;  /* 0x000000101300780c */ /* 0x000fe20003f06270 */
[----:B------:R-:W-:Y:S01]  /*00f0*/  HFMA2.MMA R28, -RZ, RZ, 0, 0 ;  /* 0x00000000ff1c7435 */ /* 0x000fe200000001ff */
[----:B------:R-:W-:Y:S01]  /*0100*/  LEA.HI R0, R0, R19, RZ, 0x2 ;  /* 0x0000001300007211 */ /* 0x000fe200078f10ff */
[----:B-----5:R-:W3:Y:S03]  /*0110*/  LDG.E R21, desc[UR4][R8.64] ;  /* 0x0000000408157981 */ /* 0x020ee6000c1e1900 */
[C---:B------:R-:W-:Y:S01]  /*0120*/  SHF.L.U32 R4, R0.reuse, 0x2, RZ ;  /* 0x0000000200047819 */ /* 0x040fe200000006ff */
[----:B------:R-:W5:Y:S01]  /*0130*/  LDG.E R23, desc[UR4][R8.64+0x4] ;  /* 0x0000040408177981 */ /* 0x000f62000c1e1900 */
[----:B------:R-:W-:-:S02]  /*0140*/  LOP3.LUT R0, R0, 0xfffffffc, RZ, 0xc0, !PT ;  /* 0xfffffffc00007812 */ /* 0x000fc400078ec0ff */
[----:B------:R-:W-:-:S04]  /*0150*/  LOP3.LUT R4, R4, 0xfffffff0, RZ, 0xc0, !PT ;  /* 0xfffffff004047812 */ /* 0x000fc800078ec0ff */
[----:B------:R-:W-:Y:S01]  /*0160*/  IADD3 R15, R4, R19, -R0 ;  /* 0x00000013040f7210 */ /* 0x000fe20007ffe800 */
[----:B------:R-:W-:-:S03]  /*0170*/  HFMA2.MMA R0, -RZ, RZ, 0, 0 ;  /* 0x00000000ff007435 */ /* 0x000fc600000001ff */
[----:B------:R-:W-:Y:S01]  /*0180*/  IADD3 R13, R15, 0x4, RZ ;  /* 0x000000040f0d7810 */ /* 0x000fe20007ffe0ff */
[----:B----4-:R-:W-:Y:S01]  /*0190*/  IMAD.WIDE R6, R15, 0x4, R16 ;  /* 0x000000040f067825 */ /* 0x010fe200078e0210 */
[----:B------:R-:W-:-:S03]  /*01a0*/  IADD3 R25, R15, 0x8, RZ ;  /* 0x000000080f197810 */ /* 0x000fc60007ffe0ff */
[C---:B--2---:R-:W-:Y:S01]  /*01b0*/  IMAD.WIDE R10, R13.reuse, 0x4, R2 ;  /* 0x000000040d0a7825 */ /* 0x044fe200078e0202 */
[----:B------:R-:W-:Y:S01]  /*01c0*/  MOV R26, RZ ;  /* 0x000000ff001a7202 */ /* 0x000fe20000000f00 */
[----:B------:R1:W3:Y:S02]  /*01d0*/  @!P0 LDG.E R18, desc[UR4][R6.64] ;  /* 0x0000000406128981 */ /* 0x0002e4000c1e1900 */
[----:B------:R-:W-:Y:S01]  /*01e0*/  IMAD.WIDE R12, R13, 0x4, R16 ;  /* 0x000000040d0c7825 */ /* 0x000fe200078e0210 */
[----:B------:R-:W-:Y:S01]  /*01f0*/  IADD3 R27, R15, 0xc, RZ ;  /* 0x0000000c0f1b7810 */ /* 0x000fe20007ffe0ff */
[----:B------:R2:W4:Y:S02]  /*0200*/  @!P0 LDG.E R20, desc[UR4][R10.64] ;  /* 0x000000040a148981 */ /* 0x000524000c1e1900 */
[----:B------:R-:W-:Y:S02]  /*0210*/  IMAD.WIDE R4, R15, 0x4, R2 ;  /* 0x000000040f047825 */ /* 0x000fe400078e0202 */
[----:B------:R2:W5:Y:S02]  /*0220*/  @!P0 LDG.E R22, desc[UR4][R12.64] ;  /* 0x000000040c168981 */ /* 0x000564000c1e1900 */
[----:B------:R-:W-:-:S02]  /*0230*/  IMAD.WIDE R14, R25, 0x4, R16 ;  /* 0x00000004190e7825 */ /* 0x000fc400078e0210 */
[----:B------:R2:W4:Y:S02]  /*0240*/  @!P0 LDG.E R0, desc[UR4][R4.64] ;  /* 0x0000000404008981 */ /* 0x000524000c1e1900 */
[----:B-1----:R-:W-:Y:S01]  /*0250*/  IMAD.WIDE R6, R27, 0x4, R16 ;  /* 0x000000041b067825 */ /* 0x002fe200078e0210 */
[----:B--2---:R-:W1:Y:S01]  /*0260*/  LDC.64 R10, c[0x0][0x228] ;  /* 0x00008a00ff0a7b82 */ /* 0x004e620000000a00 */
[----:B------:R-:W2:Y:S01]  /*0270*/  @!P0 LDG.E R26, desc[UR4][R14.64] ;  /* 0x000000040e1a8981 */ /* 0x000ea2000c1e1900 */
[----:B0-----:R-:W-:-:S03]  /*0280*/  MOV R12, RZ ;  /* 0x000000ff000c7202 */ /* 0x001fc60000000f00 */
[----:B------:R-:W2:Y:S01]  /*0290*/  LDG.E R13, desc[UR4][R8.64+0x8] ;  /* 0x00000804080d7981 */ /* 0x000ea2000c1e1900 */
[----:B------:R-:W-:-:S03]  /*02a0*/  IMAD.WIDE R4, R25, 0x4, R2 ;  /* 0x0000000419047825 */ /* 0x000fc600078e0202 */
[----:B------:R-:W2:Y:S01]  /*02b0*/  @!P0 LDG.E R28, desc[UR4][R6.64] ;  /* 0x00000004061c8981 */ /* 0x000ea2000c1e1900 */
[----:B------:R-:W-:-:S03]  /*02c0*/  IMAD.WIDE R2, R27, 0x4, R2 ;  /* 0x000000041b027825 */ /* 0x000fc600078e0202 */
[----:B------:R-:W2:Y:S04]  /*02d0*/  @!P0 LDG.E R24, desc[UR4][R4.64] ;  /* 0x0000000404188981 */ /* 0x000ea8000c1e1900 */
[----:B------:R-:W2:Y:S04]  /*02e0*/  LDG.E R17, desc[UR4][R8.64+0xc] ;  /* 0x00000c0408117981 */ /* 0x000ea8000c1e1900 */
[----:B------:R1:W2:Y:S01]  /*02f0*/  @!P0 LDG.E R12, desc[UR4][R2.64] ;  /* 0x00000004020c8981 */ /* 0x0002a2000c1e1900 */
[----:B------:R-:W-:-:S04]  /*0300*/  LOP3.LUT P0, RZ, R29, 0x10, RZ, 0xc0, !PT ;  /* 0x000000101dff7812 */ /* 0x000fc8000780c0ff */
[C---:B------:R-:W-:Y:S01]  /*0310*/  ISETP.LT.AND P0, PT, R19.reuse, 0x10, !P0 ;  /* 0x000000101300780c */ /* 0x040fe20004701270 */
[----:B-1----:R-:W-:-:S04]  /*0320*/  IMAD.WIDE R2, R19, 0x4, R10 ;  /* 0x0000000413027825 */ /* 0x002fc800078e020a */
[----:B---3--:R-:W-:Y:S01]  /*0330*/  FADD R21, R21, R18 ;  /* 0x0000001215157221 */ /* 0x008fe20000000000 */
[----:B-----5:R-:W-:-:S03]  /*0340*/  FADD R23, R23, R22 ;  /* 0x0000001617177221 */ /* 0x020fc60000000000 */
[----:B----4-:R-:W-:Y:S01]  /*0350*/  FADD R0, R21, R0 ;  /* 0x0000000015007221 */ /* 0x010fe20000000000 */
[----:B------:R-:W-:Y:S01]  /*0360*/  FADD R23, R23, R20 ;  /* 0x0000001417177221 */ /* 0x000fe20000000000 */
[----:B--2---:R-:W-:-:S03]  /*0370*/  FADD R13, R13, R26 ;  /* 0x0000001a0d0d7221 */ /* 0x004fc60000000000 */
[----:B------:R-:W-:Y:S01]  /*0380*/  FADD R0, R0, R23 ;  /* 0x0000001700007221 */ /* 0x000fe20000000000 */
[----:B------:R-:W-:Y:S01]  /*0390*/  FADD R13, R13, R24 ;  /* 0x000000180d0d7221 */ /* 0x000fe20000000000 */
[----:B------:R-:W-:-:S03]  /*03a0*/  FADD R17, R17, R28 ;  /* 0x0000001c11117221 */ /* 0x000fc60000000000 */
[----:B------:R-:W-:Y:S01]  /*03b0*/  FADD R13, R0, R13 ;  /* 0x0000000d000d7221 */ /* 0x000fe20000000000 */
[----:B------:R-:W-:-:S04]  /*03c0*/  FADD R12, R17, R12 ;  /* 0x0000000c110c7221 */ /* 0x000fc80000000000 */
[----:B------:R-:W-:Y:S01]  /*03d0*/  FADD R12, R12, R13 ;  /* 0x0000000d0c0c7221 */ /* 0x000fe20000000000 */
[----:B------:R-:W-:Y:S06]  /*03e0*/  @!P0 EXIT ;  /* 0x000000000000894d */ /* 0x000fec0003800000 */
[----:B------:R-:W-:-:S05]  /*03f0*/  FMUL R5, R12, 0.25 ;  /* 0x3e8000000c057820 */ /* 0x000fca0000400000 */
[----:B------:R-:W-:Y:S01]  /*0400*/  STG.E desc[UR4][R2.64], R5 ;  /* 0x0000000502007986 */ /* 0x000fe2000c101904 */
[----:B------:R-:W-:Y:S05]  /*0410*/  EXIT ;  /* 0x000000000000794d */ /* 0x000fea0003800000 */
.L_x_0:
[----:B------:R-:W-:-:S00]  /*0420*/  BRA `(.L_x_0) ;  /* 0xfffffffc00fc7947 */ /* 0x000fc0000383ffff */
[----:B------:R-:W-:-:S00]  /*0430*/  NOP ;  /* 0x0000000000007918 */ /* 0x000fc00000000000 */
        /* <DEDUP_REMOVED lines=12> */
.L_x_1:


//--------------------- .nv.constant0.triton_poi_fused_add_convolution_mean_4 --------------------------
	.section	.nv.constant0.triton_poi_fused_add_convolution_mean_4,"a",@progbits
	.sectionflags	@""
	.align	4
.nv.constant0.triton_poi_fused_add_convolution_mean_4:
	.zero		564
